//
// Generated by NVIDIA NVVM Compiler
//
// Compiler Build ID: CL-36424714
// Cuda compilation tools, release 13.0, V13.0.88
// Based on NVVM 20.0.0
//

.version 9.0
.target sm_100
.address_size 64

	// .globl	_Z6euler1P6float2S0_S0_ff

.visible .entry _Z6euler1P6float2S0_S0_ff(
	.param .u64 .ptr .align 1 _Z6euler1P6float2S0_S0_ff_param_0,
	.param .u64 .ptr .align 1 _Z6euler1P6float2S0_S0_ff_param_1,
	.param .u64 .ptr .align 1 _Z6euler1P6float2S0_S0_ff_param_2,
	.param .f32 _Z6euler1P6float2S0_S0_ff_param_3,
	.param .f32 _Z6euler1P6float2S0_S0_ff_param_4
)
{
	.reg .b32 	%r<5>;
	.reg .b32 	%f<14>;
	.reg .b64 	%rd<11>;

	ld.param.u64 	%rd1, [_Z6euler1P6float2S0_S0_ff_param_0];
	ld.param.u64 	%rd2, [_Z6euler1P6float2S0_S0_ff_param_1];
	ld.param.u64 	%rd3, [_Z6euler1P6float2S0_S0_ff_param_2];
	ld.param.f32 	%f1, [_Z6euler1P6float2S0_S0_ff_param_3];
	cvta.to.global.u64 	%rd4, %rd3;
	cvta.to.global.u64 	%rd5, %rd1;
	cvta.to.global.u64 	%rd6, %rd2;
	mov.u32 	%r1, %tid.x;
	mov.u32 	%r2, %ntid.x;
	mov.u32 	%r3, %ctaid.x;
	mad.lo.s32 	%r4, %r2, %r3, %r1;
	mul.wide.s32 	%rd7, %r4, 8;
	add.s64 	%rd8, %rd6, %rd7;
	ld.global.v2.f32 	{%f2, %f3}, [%rd8];
	add.s64 	%rd9, %rd5, %rd7;
	ld.global.v2.f32 	{%f4, %f5}, [%rd9];
	fma.rn.f32 	%f6, %f1, %f2, %f4;
	fma.rn.f32 	%f7, %f1, %f3, %f5;
	st.global.v2.f32 	[%rd9], {%f6, %f7};
	add.s64 	%rd10, %rd4, %rd7;
	ld.global.v2.f32 	{%f8, %f9}, [%rd10];
	ld.global.v2.f32 	{%f10, %f11}, [%rd8];
	fma.rn.f32 	%f12, %f1, %f8, %f10;
	fma.rn.f32 	%f13, %f1, %f9, %f11;
	st.global.v2.f32 	[%rd8], {%f12, %f13};
	ret;

}


// ===== COMPILED SASS (sm_100) =====

	.target	sm_100

	.elftype	@"ET_EXEC"


//--------------------- .note.nv.tkinfo           --------------------------
	.section	.note.nv.tkinfo,"",@"SHT_NOTE"
	.sectionflags	@"SHF_NOTE_NV_TKINFO"
	.tkinfo
        /*0018*/ 	.word	0x00000002
        /*0030*/ 	.string	""
        /*0030*/ 	.string	"ptxas"
        /*0030*/ 	.string	"Cuda compilation tools, release 13.0, V13.0.88"
        /*0030*/ 	.string	"Build cuda_13.0.r13.0/compiler.36424714_0"
        /*0030*/ 	.string	"-arch sm_100 -m 64 "



//--------------------- .note.nv.cuinfo           --------------------------
	.section	.note.nv.cuinfo,"",@"SHT_NOTE"
	.sectionflags	@"SHF_NOTE_NV_CUINFO"
        /*0018*/ 	.short	0x0002
        /*001a*/ 	.short	0x0064
        /*001c*/ 	.short	0x0082
	.zero		2


//--------------------- .nv.info                  --------------------------
	.section	.nv.info,"",@"SHT_CUDA_INFO"
	.align	4


	//----- nvinfo : EIATTR_REGCOUNT
	.align		4
        /*0000*/ 	.byte	0x04, 0x2f
        /*0002*/ 	.short	(.L_1 - .L_0)
	.align		4
.L_0:
        /*0004*/ 	.word	index@(_Z6euler1P6float2S0_S0_ff)
        /*0008*/ 	.word	0x00000010


	//----- nvinfo : EIATTR_FRAME_SIZE
	.align		4
.L_1:
        /*000c*/ 	.byte	0x04, 0x11
        /*000e*/ 	.short	(.L_3 - .L_2)
	.align		4
.L_2:
        /*0010*/ 	.word	index@(_Z6euler1P6float2S0_S0_ff)
        /*0014*/ 	.word	0x00000000


	//----- nvinfo : EIATTR_MIN_STACK_SIZE
	.align		4
.L_3:
        /*0018*/ 	.byte	0x04, 0x12
        /*001a*/ 	.short	(.L_5 - .L_4)
	.align		4
.L_4:
        /*001c*/ 	.word	index@(_Z6euler1P6float2S0_S0_ff)
        /*0020*/ 	.word	0x00000000
.L_5:


//--------------------- .nv.compat                --------------------------
	.section	.nv.compat,"",@"SHT_CUDA_COMPAT_INFO"
	.align	4
        /*0000*/ 	.byte	0x02, 0x09, 0x00, 0x00, 0x02, 0x02, 0x01, 0x00, 0x02, 0x05, 0x05, 0x00, 0x03, 0x07, 0x01, 0x01
        /*0010*/ 	.byte	0x02, 0x03, 0x00, 0x00, 0x02, 0x06, 0x01, 0x00, 0x04, 0x0b, 0x08, 0x00, 0x09, 0x00, 0x00, 0x00
        /*0020*/ 	.byte	0x00, 0x00, 0x00, 0x00


//--------------------- .nv.info._Z6euler1P6float2S0_S0_ff --------------------------
	.section	.nv.info._Z6euler1P6float2S0_S0_ff,"",@"SHT_CUDA_INFO"
	.sectionflags	@""
	.align	4


	//----- nvinfo : EIATTR_CUDA_API_VERSION
	.align		4
        /*0000*/ 	.byte	0x04, 0x37
        /*0002*/ 	.short	(.L_7 - .L_6)
.L_6:
        /*0004*/ 	.word	0x00000082


	//----- nvinfo : EIATTR_KPARAM_INFO
	.align		4
.L_7:
        /*0008*/ 	.byte	0x04, 0x17
        /*000a*/ 	.short	(.L_9 - .L_8)
.L_8:
        /*000c*/ 	.word	0x00000000
        /*0010*/ 	.short	0x0004
        /*0012*/ 	.short	0x001c
        /*0014*/ 	.byte	0x00, 0xf0, 0x11, 0x00


	//----- nvinfo : EIATTR_KPARAM_INFO
	.align		4
.L_9:
        /*0018*/ 	.byte	0x04, 0x17
        /*001a*/ 	.short	(.L_11 - .L_10)
.L_10:
        /*001c*/ 	.word	0x00000000
        /*0020*/ 	.short	0x0003
        /*0022*/ 	.short	0x0018
        /*0024*/ 	.byte	0x00, 0xf0, 0x11, 0x00


	//----- nvinfo : EIATTR_KPARAM_INFO
	.align		4
.L_11:
        /*0028*/ 	.byte	0x04, 0x17
        /*002a*/ 	.short	(.L_13 - .L_12)
.L_12:
        /*002c*/ 	.word	0x00000000
        /*0030*/ 	.short	0x0002
        /*0032*/ 	.short	0x0010
        /*0034*/ 	.byte	0x00, 0xf5, 0x21, 0x00


	//----- nvinfo : EIATTR_KPARAM_INFO
	.align		4
.L_13:
        /*0038*/ 	.byte	0x04, 0x17
        /*003a*/ 	.short	(.L_15 - .L_14)
.L_14:
        /*003c*/ 	.word	0x00000000
        /*0040*/ 	.short	0x0001
        /*0042*/ 	.short	0x0008
        /*0044*/ 	.byte	0x00, 0xf5, 0x21, 0x00


	//----- nvinfo : EIATTR_KPARAM_INFO
	.align		4
.L_15:
        /*0048*/ 	.byte	0x04, 0x17
        /*004a*/ 	.short	(.L_17 - .L_16)
.L_16:
        /*004c*/ 	.word	0x00000000
        /*0050*/ 	.short	0x0000
        /*0052*/ 	.short	0x0000
        /*0054*/ 	.byte	0x00, 0xf5, 0x21, 0x00


	//----- nvinfo : EIATTR_SPARSE_MMA_MASK
	.align		4
.L_17:
        /*0058*/ 	.byte	0x03, 0x50
        /*005a*/ 	.short	0x0000


	//----- nvinfo : EIATTR_MAXREG_COUNT
	.align		4
        /*005c*/ 	.byte	0x03, 0x1b
        /*005e*/ 	.short	0x00ff


	//----- nvinfo : EIATTR_MERCURY_ISA_VERSION
	.align		4
        /*0060*/ 	.byte	0x03, 0x5f
        /*0062*/ 	.short	0x0101


	//----- nvinfo : EIATTR_VRC_CTA_INIT_COUNT
	.align		4
        /*0064*/ 	.byte	0x02, 0x4a
	.zero		1
	.zero		1


	//----- nvinfo : EIATTR_EXIT_INSTR_OFFSETS
	.align		4
        /*0068*/ 	.byte	0x04, 0x1c
        /*006a*/ 	.short	(.L_19 - .L_18)


	//   ....[0]....
.L_18:
        /*006c*/ 	.word	0x00000170


	//----- nvinfo : EIATTR_CBANK_PARAM_SIZE
	.align		4
.L_19:
        /*0070*/ 	.byte	0x03, 0x19
        /*0072*/ 	.short	0x0020


	//----- nvinfo : EIATTR_PARAM_CBANK
	.align		4
        /*0074*/ 	.byte	0x04, 0x0a
        /*0076*/ 	.short	(.L_21 - .L_20)
	.align		4
.L_20:
        /*0078*/ 	.word	index@(.nv.constant0._Z6euler1P6float2S0_S0_ff)
        /*007c*/ 	.short	0x0380
        /*007e*/ 	.short	0x0020


	//----- nvinfo : EIATTR_SW_WAR
	.align		4
.L_21:
        /*0080*/ 	.byte	0x04, 0x36
        /*0082*/ 	.short	(.L_23 - .L_22)
.L_22:
        /*0084*/ 	.word	0x00000008
.L_23:


//--------------------- .nv.callgraph             --------------------------
	.section	.nv.callgraph,"",@"SHT_CUDA_CALLGRAPH"
	.align	4
	.sectionentsize	8
	.align		4
        /*0000*/ 	.word	0x00000000
	.align		4
        /*0004*/ 	.word	0xffffffff
	.align		4
        /*0008*/ 	.word	0x00000000
	.align		4
        /*000c*/ 	.word	0xfffffffe
	.align		4
        /*0010*/ 	.word	0x00000000
	.align		4
        /*0014*/ 	.word	0xfffffffd
	.align		4
        /*0018*/ 	.word	0x00000000
	.align		4
        /*001c*/ 	.word	0xfffffffc


//--------------------- .text._Z6euler1P6float2S0_S0_ff --------------------------
	.section	.text._Z6euler1P6float2S0_S0_ff,"ax",@progbits
	.align	128
        .global         _Z6euler1P6float2S0_S0_ff
        .type           _Z6euler1P6float2S0_S0_ff,@function
        .size           _Z6euler1P6float2S0_S0_ff,(.L_x_1 - _Z6euler1P6float2S0_S0_ff)
        .other          _Z6euler1P6float2S0_S0_ff,@"STO_CUDA_ENTRY STV_DEFAULT"
_Z6euler1P6float2S0_S0_ff:
.text._Z6euler1P6float2S0_S0_ff:
[----:B------:R-:W-:Y:S01]  /*0000*/  LDC R1, c[0x0][0x37c] ;  /* 0x0000df00ff017b82 */ /* 0x000fe20000000800 */
[----:B------:R-:W0:Y:S07]  /*0010*/  S2R R9, SR_TID.X ;  /* 0x0000000000097919 */ /* 0x000e2e0000002100 */
[----:B------:R-:W1:Y:S01]  /*0020*/  LDC.64 R2, c[0x0][0x388] ;  /* 0x0000e200ff027b82 */ /* 0x000e620000000a00 */
[----:B------:R-:W0:Y:S01]  /*0030*/  LDCU UR6, c[0x0][0x360] ;  /* 0x00006c00ff0677ac */ /* 0x000e220008000800 */
[----:B------:R-:W0:Y:S01]  /*0040*/  S2R R0, SR_CTAID.X ;  /* 0x0000000000007919 */ /* 0x000e220000002500 */
[----:B------:R-:W2:Y:S05]  /*0050*/  LDCU.64 UR4, c[0x0][0x358] ;  /* 0x00006b00ff0477ac */ /* 0x000eaa0008000a00 */
[----:B------:R-:W3:Y:S08]  /*0060*/  LDC.64 R4, c[0x0][0x380] ;  /* 0x0000e000ff047b82 */ /* 0x000ef00000000a00 */
[----:B------:R-:W4:Y:S01]  /*0070*/  LDC.64 R6, c[0x0][0x390] ;  /* 0x0000e400ff067b82 */ /* 0x000f220000000a00 */
[----:B0-----:R-:W-:Y:S01]  /*0080*/  IMAD R9, R0, UR6, R9 ;  /* 0x0000000600097c24 */ /* 0x001fe2000f8e0209 */
[----:B------:R-:W0:Y:S03]  /*0090*/  LDCU UR6, c[0x0][0x398] ;  /* 0x00007300ff0677ac */ /* 0x000e260008000800 */
[----:B-1----:R-:W-:-:S04]  /*00a0*/  IMAD.WIDE R2, R9, 0x8, R2 ;  /* 0x0000000809027825 */ /* 0x002fc800078e0202 */
[C---:B---3--:R-:W-:Y:S01]  /*00b0*/  IMAD.WIDE R4, R9.reuse, 0x8, R4 ;  /* 0x0000000809047825 */ /* 0x048fe200078e0204 */
[----:B--2---:R-:W0:Y:S04]  /*00c0*/  LDG.E.64 R10, desc[UR4][R2.64] ;  /* 0x00000004020a7981 */ /* 0x004e28000c1e1b00 */
[----:B------:R-:W0:Y:S01]  /*00d0*/  LDG.E.64 R12, desc[UR4][R4.64] ;  /* 0x00000004040c7981 */ /* 0x000e22000c1e1b00 */
[----:B----4-:R-:W-:-:S04]  /*00e0*/  IMAD.WIDE R6, R9, 0x8, R6 ;  /* 0x0000000809067825 */ /* 0x010fc800078e0206 */
[----:B0-----:R-:W-:Y:S01]  /*00f0*/  FFMA R10, R10, UR6, R12 ;  /* 0x000000060a0a7c23 */ /* 0x001fe2000800000c */
[----:B------:R-:W-:-:S05]  /*0100*/  FFMA R11, R11, UR6, R13 ;  /* 0x000000060b0b7c23 */ /* 0x000fca000800000d */
[----:B------:R-:W-:Y:S04]  /*0110*/  STG.E.64 desc[UR4][R4.64], R10 ;  /* 0x0000000a04007986 */ /* 0x000fe8000c101b04 */
[----:B------:R-:W2:Y:S04]  /*0120*/  LDG.E.64 R8, desc[UR4][R2.64] ;  /* 0x0000000402087981 */ /* 0x000ea8000c1e1b00 */
[----:B------:R-:W2:Y:S02]  /*0130*/  LDG.E.64 R6, desc[UR4][R6.64] ;  /* 0x0000000406067981 */ /* 0x000ea4000c1e1b00 */
[----:B--2---:R-:W-:Y:S01]  /*0140*/  FFMA R8, R6, UR6, R8 ;  /* 0x0000000606087c23 */ /* 0x004fe20008000008 */
[----:B------:R-:W-:-:S05]  /*0150*/  FFMA R9, R7, UR6, R9 ;  /* 0x0000000607097c23 */ /* 0x000fca0008000009 */
[----:B------:R-:W-:Y:S01]  /*0160*/  STG.E.64 desc[UR4][R2.64], R8 ;  /* 0x0000000802007986 */ /* 0x000fe2000c101b04 */
[----:B------:R-:W-:Y:S05]  /*0170*/  EXIT ;  /* 0x000000000000794d */ /* 0x000fea0003800000 */
.L_x_0:
[----:B------:R-:W-:-:S00]  /*0180*/  BRA `(.L_x_0) ;  /* 0xfffffffc00fc7947 */ /* 0x000fc0000383ffff */
[----:B------:R-:W-:-:S00]  /*0190*/  NOP ;  /* 0x0000000000007918 */ /* 0x000fc00000000000 */
        /* <DEDUP_REMOVED lines=14> */
.L_x_1:


//--------------------- .nv.shared.reserved.0     --------------------------
	.section	.nv.shared.reserved.0,"aw",@nobits
	.weak		__nv_reservedSMEM_offset_0_alias
	.size		__nv_reservedSMEM_offset_0_alias, 0, 64
	.other		__nv_reservedSMEM_offset_0_alias,@"STO_CUDA_RESERVED_SHARED STV_DEFAULT"
__nv_reservedSMEM_offset_0_alias:
	.zero		0
	.zero		64


//--------------------- .nv.constant0._Z6euler1P6float2S0_S0_ff --------------------------
	.section	.nv.constant0._Z6euler1P6float2S0_S0_ff,"a",@progbits
	.sectionflags	@""
	.align	4
.nv.constant0._Z6euler1P6float2S0_S0_ff:
	.zero		928


//--------------------- SYMBOLS --------------------------

	.type		.nv.reservedSmem.offset0,@object
	.size		.nv.reservedSmem.offset0,0x4
